//
// Generated by NVIDIA NVVM Compiler
//
// Compiler Build ID: CL-36424714
// Cuda compilation tools, release 13.0, V13.0.88
// Based on NVVM 20.0.0
//

.version 9.0
.target sm_100
.address_size 64

	// .globl	_Z19intersection_atomicPfS_iS_S_iS_S_PiS0_S0_

.visible .entry _Z19intersection_atomicPfS_iS_S_iS_S_PiS0_S0_(
	.param .u64 .ptr .align 1 _Z19intersection_atomicPfS_iS_S_iS_S_PiS0_S0__param_0,
	.param .u64 .ptr .align 1 _Z19intersection_atomicPfS_iS_S_iS_S_PiS0_S0__param_1,
	.param .u32 _Z19intersection_atomicPfS_iS_S_iS_S_PiS0_S0__param_2,
	.param .u64 .ptr .align 1 _Z19intersection_atomicPfS_iS_S_iS_S_PiS0_S0__param_3,
	.param .u64 .ptr .align 1 _Z19intersection_atomicPfS_iS_S_iS_S_PiS0_S0__param_4,
	.param .u32 _Z19intersection_atomicPfS_iS_S_iS_S_PiS0_S0__param_5,
	.param .u64 .ptr .align 1 _Z19intersection_atomicPfS_iS_S_iS_S_PiS0_S0__param_6,
	.param .u64 .ptr .align 1 _Z19intersection_atomicPfS_iS_S_iS_S_PiS0_S0__param_7,
	.param .u64 .ptr .align 1 _Z19intersection_atomicPfS_iS_S_iS_S_PiS0_S0__param_8,
	.param .u64 .ptr .align 1 _Z19intersection_atomicPfS_iS_S_iS_S_PiS0_S0__param_9,
	.param .u64 .ptr .align 1 _Z19intersection_atomicPfS_iS_S_iS_S_PiS0_S0__param_10
)
{
	.reg .pred 	%p<23>;
	.reg .b32 	%r<72>;
	.reg .b32 	%f<25>;
	.reg .b64 	%rd<59>;

	ld.param.u32 	%r24, [_Z19intersection_atomicPfS_iS_S_iS_S_PiS0_S0__param_2];
	ld.param.u64 	%rd10, [_Z19intersection_atomicPfS_iS_S_iS_S_PiS0_S0__param_3];
	ld.param.u64 	%rd11, [_Z19intersection_atomicPfS_iS_S_iS_S_PiS0_S0__param_4];
	ld.param.u64 	%rd12, [_Z19intersection_atomicPfS_iS_S_iS_S_PiS0_S0__param_6];
	ld.param.u64 	%rd13, [_Z19intersection_atomicPfS_iS_S_iS_S_PiS0_S0__param_7];
	ld.param.u64 	%rd14, [_Z19intersection_atomicPfS_iS_S_iS_S_PiS0_S0__param_8];
	ld.param.u64 	%rd15, [_Z19intersection_atomicPfS_iS_S_iS_S_PiS0_S0__param_9];
	ld.param.u64 	%rd16, [_Z19intersection_atomicPfS_iS_S_iS_S_PiS0_S0__param_10];
	cvta.to.global.u64 	%rd1, %rd15;
	cvta.to.global.u64 	%rd2, %rd14;
	cvta.to.global.u64 	%rd3, %rd13;
	cvta.to.global.u64 	%rd4, %rd12;
	cvta.to.global.u64 	%rd5, %rd16;
	cvta.to.global.u64 	%rd6, %rd11;
	cvta.to.global.u64 	%rd7, %rd10;
	mov.u32 	%r25, %ctaid.x;
	mov.u32 	%r26, %ntid.x;
	mov.u32 	%r27, %tid.x;
	mad.lo.s32 	%r1, %r25, %r26, %r27;
	setp.ge.s32 	%p1, %r1, %r24;
	@%p1 bra 	$L__BB0_13;
	ld.param.u32 	%r56, [_Z19intersection_atomicPfS_iS_S_iS_S_PiS0_S0__param_5];
	ld.param.u64 	%rd58, [_Z19intersection_atomicPfS_iS_S_iS_S_PiS0_S0__param_1];
	ld.param.u64 	%rd57, [_Z19intersection_atomicPfS_iS_S_iS_S_PiS0_S0__param_0];
	cvta.to.global.u64 	%rd17, %rd57;
	cvta.to.global.u64 	%rd18, %rd58;
	mul.wide.s32 	%rd19, %r1, 4;
	add.s64 	%rd20, %rd17, %rd19;
	ld.global.f32 	%f1, [%rd20];
	add.s64 	%rd21, %rd18, %rd19;
	ld.global.f32 	%f2, [%rd21];
	setp.lt.s32 	%p2, %r56, 1;
	mov.b32 	%r64, 0;
	@%p2 bra 	$L__BB0_4;
	ld.param.u32 	%r63, [_Z19intersection_atomicPfS_iS_S_iS_S_PiS0_S0__param_5];
	mov.b32 	%r64, 0;
$L__BB0_3:
	sub.s32 	%r30, %r63, %r64;
	shr.u32 	%r31, %r30, 31;
	add.s32 	%r32, %r30, %r31;
	shr.s32 	%r33, %r32, 1;
	add.s32 	%r34, %r33, %r64;
	mul.wide.s32 	%rd22, %r34, 4;
	add.s64 	%rd23, %rd6, %rd22;
	ld.global.f32 	%f3, [%rd23];
	setp.le.f32 	%p3, %f3, %f1;
	add.s32 	%r35, %r34, 1;
	selp.b32 	%r64, %r35, %r64, %p3;
	selp.b32 	%r63, %r63, %r34, %p3;
	setp.lt.s32 	%p4, %r64, %r63;
	@%p4 bra 	$L__BB0_3;
$L__BB0_4:
	ld.param.u32 	%r58, [_Z19intersection_atomicPfS_iS_S_iS_S_PiS0_S0__param_5];
	setp.lt.s32 	%p5, %r58, 1;
	mov.b32 	%r70, 0;
	@%p5 bra 	$L__BB0_7;
	ld.param.u32 	%r69, [_Z19intersection_atomicPfS_iS_S_iS_S_PiS0_S0__param_5];
	mov.b32 	%r70, 0;
$L__BB0_6:
	sub.s32 	%r38, %r69, %r70;
	shr.u32 	%r39, %r38, 31;
	add.s32 	%r40, %r38, %r39;
	shr.s32 	%r41, %r40, 1;
	add.s32 	%r42, %r41, %r70;
	mul.wide.s32 	%rd24, %r42, 4;
	add.s64 	%rd25, %rd7, %rd24;
	ld.global.f32 	%f4, [%rd25];
	setp.lt.f32 	%p6, %f4, %f2;
	add.s32 	%r43, %r42, 1;
	selp.b32 	%r70, %r43, %r70, %p6;
	selp.b32 	%r69, %r69, %r42, %p6;
	setp.lt.s32 	%p7, %r70, %r69;
	@%p7 bra 	$L__BB0_6;
$L__BB0_7:
	ld.param.u32 	%r60, [_Z19intersection_atomicPfS_iS_S_iS_S_PiS0_S0__param_5];
	min.s32 	%r44, %r70, %r60;
	setp.le.s32 	%p8, %r44, %r64;
	@%p8 bra 	$L__BB0_13;
	ld.param.u32 	%r61, [_Z19intersection_atomicPfS_iS_S_iS_S_PiS0_S0__param_5];
	min.s32 	%r8, %r70, %r61;
	add.s32 	%r45, %r64, 1;
	max.s32 	%r9, %r8, %r45;
	sub.s32 	%r46, %r9, %r64;
	and.b32  	%r10, %r46, 3;
	setp.eq.s32 	%p9, %r10, 0;
	mov.u32 	%r68, %r64;
	@%p9 bra 	$L__BB0_11;
	neg.s32 	%r66, %r10;
	mov.u32 	%r68, %r64;
$L__BB0_10:
	.pragma "nounroll";
	mul.wide.s32 	%rd26, %r68, 4;
	add.s64 	%rd27, %rd6, %rd26;
	add.s64 	%rd28, %rd7, %rd26;
	ld.global.f32 	%f5, [%rd28];
	ld.global.f32 	%f6, [%rd27];
	setp.gt.f32 	%p10, %f1, %f5;
	selp.f32 	%f7, %f1, %f5, %p10;
	setp.lt.f32 	%p11, %f2, %f6;
	selp.f32 	%f8, %f2, %f6, %p11;
	atom.global.add.u32 	%r47, [%rd5], 1;
	mul.wide.s32 	%rd29, %r47, 4;
	add.s64 	%rd30, %rd4, %rd29;
	st.global.f32 	[%rd30], %f7;
	add.s64 	%rd31, %rd3, %rd29;
	st.global.f32 	[%rd31], %f8;
	add.s64 	%rd32, %rd2, %rd29;
	st.global.u32 	[%rd32], %r1;
	add.s64 	%rd33, %rd1, %rd29;
	st.global.u32 	[%rd33], %r68;
	add.s32 	%r68, %r68, 1;
	add.s32 	%r66, %r66, 1;
	setp.ne.s32 	%p12, %r66, 0;
	@%p12 bra 	$L__BB0_10;
$L__BB0_11:
	sub.s32 	%r48, %r64, %r9;
	setp.gt.u32 	%p13, %r48, -4;
	@%p13 bra 	$L__BB0_13;
$L__BB0_12:
	mul.wide.s32 	%rd34, %r68, 4;
	add.s64 	%rd35, %rd7, %rd34;
	ld.global.f32 	%f9, [%rd35];
	add.s64 	%rd36, %rd6, %rd34;
	ld.global.f32 	%f10, [%rd36];
	setp.gt.f32 	%p14, %f1, %f9;
	selp.f32 	%f11, %f1, %f9, %p14;
	setp.lt.f32 	%p15, %f2, %f10;
	selp.f32 	%f12, %f2, %f10, %p15;
	atom.global.add.u32 	%r49, [%rd5], 1;
	mul.wide.s32 	%rd37, %r49, 4;
	add.s64 	%rd38, %rd4, %rd37;
	st.global.f32 	[%rd38], %f11;
	add.s64 	%rd39, %rd3, %rd37;
	st.global.f32 	[%rd39], %f12;
	add.s64 	%rd40, %rd2, %rd37;
	st.global.u32 	[%rd40], %r1;
	add.s64 	%rd41, %rd1, %rd37;
	st.global.u32 	[%rd41], %r68;
	ld.global.f32 	%f13, [%rd35+4];
	ld.global.f32 	%f14, [%rd36+4];
	setp.gt.f32 	%p16, %f1, %f13;
	selp.f32 	%f15, %f1, %f13, %p16;
	setp.lt.f32 	%p17, %f2, %f14;
	selp.f32 	%f16, %f2, %f14, %p17;
	atom.global.add.u32 	%r50, [%rd5], 1;
	mul.wide.s32 	%rd42, %r50, 4;
	add.s64 	%rd43, %rd4, %rd42;
	st.global.f32 	[%rd43], %f15;
	add.s64 	%rd44, %rd3, %rd42;
	st.global.f32 	[%rd44], %f16;
	add.s64 	%rd45, %rd2, %rd42;
	st.global.u32 	[%rd45], %r1;
	add.s64 	%rd46, %rd1, %rd42;
	add.s32 	%r51, %r68, 1;
	st.global.u32 	[%rd46], %r51;
	ld.global.f32 	%f17, [%rd35+8];
	ld.global.f32 	%f18, [%rd36+8];
	setp.gt.f32 	%p18, %f1, %f17;
	selp.f32 	%f19, %f1, %f17, %p18;
	setp.lt.f32 	%p19, %f2, %f18;
	selp.f32 	%f20, %f2, %f18, %p19;
	atom.global.add.u32 	%r52, [%rd5], 1;
	mul.wide.s32 	%rd47, %r52, 4;
	add.s64 	%rd48, %rd4, %rd47;
	st.global.f32 	[%rd48], %f19;
	add.s64 	%rd49, %rd3, %rd47;
	st.global.f32 	[%rd49], %f20;
	add.s64 	%rd50, %rd2, %rd47;
	st.global.u32 	[%rd50], %r1;
	add.s64 	%rd51, %rd1, %rd47;
	add.s32 	%r53, %r68, 2;
	st.global.u32 	[%rd51], %r53;
	ld.global.f32 	%f21, [%rd35+12];
	ld.global.f32 	%f22, [%rd36+12];
	setp.gt.f32 	%p20, %f1, %f21;
	selp.f32 	%f23, %f1, %f21, %p20;
	setp.lt.f32 	%p21, %f2, %f22;
	selp.f32 	%f24, %f2, %f22, %p21;
	atom.global.add.u32 	%r54, [%rd5], 1;
	mul.wide.s32 	%rd52, %r54, 4;
	add.s64 	%rd53, %rd4, %rd52;
	st.global.f32 	[%rd53], %f23;
	add.s64 	%rd54, %rd3, %rd52;
	st.global.f32 	[%rd54], %f24;
	add.s64 	%rd55, %rd2, %rd52;
	st.global.u32 	[%rd55], %r1;
	add.s64 	%rd56, %rd1, %rd52;
	add.s32 	%r55, %r68, 3;
	st.global.u32 	[%rd56], %r55;
	add.s32 	%r68, %r68, 4;
	setp.lt.s32 	%p22, %r68, %r8;
	@%p22 bra 	$L__BB0_12;
$L__BB0_13:
	ret;

}


// ===== COMPILED SASS (sm_100) =====

	.target	sm_100

	.elftype	@"ET_EXEC"


//--------------------- .note.nv.tkinfo           --------------------------
	.section	.note.nv.tkinfo,"",@"SHT_NOTE"
	.sectionflags	@"SHF_NOTE_NV_TKINFO"
	.tkinfo
        /*0018*/ 	.word	0x00000002
        /*0030*/ 	.string	""
        /*0030*/ 	.string	"ptxas"
        /*0030*/ 	.string	"Cuda compilation tools, release 13.0, V13.0.88"
        /*0030*/ 	.string	"Build cuda_13.0.r13.0/compiler.36424714_0"
        /*0030*/ 	.string	"-arch sm_100 -m 64 "



//--------------------- .note.nv.cuinfo           --------------------------
	.section	.note.nv.cuinfo,"",@"SHT_NOTE"
	.sectionflags	@"SHF_NOTE_NV_CUINFO"
        /*0018*/ 	.short	0x0002
        /*001a*/ 	.short	0x0064
        /*001c*/ 	.short	0x0082
	.zero		2


//--------------------- .nv.info                  --------------------------
	.section	.nv.info,"",@"SHT_CUDA_INFO"
	.align	4


	//----- nvinfo : EIATTR_REGCOUNT
	.align		4
        /*0000*/ 	.byte	0x04, 0x2f
        /*0002*/ 	.short	(.L_1 - .L_0)
	.align		4
.L_0:
        /*0004*/ 	.word	index@(_Z19intersection_atomicPfS_iS_S_iS_S_PiS0_S0_)
        /*0008*/ 	.word	0x00000020


	//----- nvinfo : EIATTR_FRAME_SIZE
	.align		4
.L_1:
        /*000c*/ 	.byte	0x04, 0x11
        /*000e*/ 	.short	(.L_3 - .L_2)
	.align		4
.L_2:
        /*0010*/ 	.word	index@(_Z19intersection_atomicPfS_iS_S_iS_S_PiS0_S0_)
        /*0014*/ 	.word	0x00000000


	//----- nvinfo : EIATTR_MIN_STACK_SIZE
	.align		4
.L_3:
        /*0018*/ 	.byte	0x04, 0x12
        /*001a*/ 	.short	(.L_5 - .L_4)
	.align		4
.L_4:
        /*001c*/ 	.word	index@(_Z19intersection_atomicPfS_iS_S_iS_S_PiS0_S0_)
        /*0020*/ 	.word	0x00000000
.L_5:


//--------------------- .nv.compat                --------------------------
	.section	.nv.compat,"",@"SHT_CUDA_COMPAT_INFO"
	.align	4
        /*0000*/ 	.byte	0x02, 0x09, 0x00, 0x00, 0x02, 0x02, 0x01, 0x00, 0x02, 0x05, 0x05, 0x00, 0x03, 0x07, 0x01, 0x01
        /*0010*/ 	.byte	0x02, 0x03, 0x00, 0x00, 0x02, 0x06, 0x01, 0x00, 0x04, 0x0b, 0x08, 0x00, 0x09, 0x00, 0x00, 0x00
        /*0020*/ 	.byte	0x00, 0x00, 0x00, 0x00


//--------------------- .nv.info._Z19intersection_atomicPfS_iS_S_iS_S_PiS0_S0_ --------------------------
	.section	.nv.info._Z19intersection_atomicPfS_iS_S_iS_S_PiS0_S0_,"",@"SHT_CUDA_INFO"
	.sectionflags	@""
	.align	4


	//----- nvinfo : EIATTR_CUDA_API_VERSION
	.align		4
        /*0000*/ 	.byte	0x04, 0x37
        /*0002*/ 	.short	(.L_7 - .L_6)
.L_6:
        /*0004*/ 	.word	0x00000082


	//----- nvinfo : EIATTR_KPARAM_INFO
	.align		4
.L_7:
        /*0008*/ 	.byte	0x04, 0x17
        /*000a*/ 	.short	(.L_9 - .L_8)
.L_8:
        /*000c*/ 	.word	0x00000000
        /*0010*/ 	.short	0x000a
        /*0012*/ 	.short	0x0050
        /*0014*/ 	.byte	0x00, 0xf5, 0x21, 0x00


	//----- nvinfo : EIATTR_KPARAM_INFO
	.align		4
.L_9:
        /*0018*/ 	.byte	0x04, 0x17
        /*001a*/ 	.short	(.L_11 - .L_10)
.L_10:
        /*001c*/ 	.word	0x00000000
        /*0020*/ 	.short	0x0009
        /*0022*/ 	.short	0x0048
        /*0024*/ 	.byte	0x00, 0xf5, 0x21, 0x00


	//----- nvinfo : EIATTR_KPARAM_INFO
	.align		4
.L_11:
        /*0028*/ 	.byte	0x04, 0x17
        /*002a*/ 	.short	(.L_13 - .L_12)
.L_12:
        /*002c*/ 	.word	0x00000000
        /*0030*/ 	.short	0x0008
        /*0032*/ 	.short	0x0040
        /*0034*/ 	.byte	0x00, 0xf5, 0x21, 0x00


	//----- nvinfo : EIATTR_KPARAM_INFO
	.align		4
.L_13:
        /*0038*/ 	.byte	0x04, 0x17
        /*003a*/ 	.short	(.L_15 - .L_14)
.L_14:
        /*003c*/ 	.word	0x00000000
        /*0040*/ 	.short	0x0007
        /*0042*/ 	.short	0x0038
        /*0044*/ 	.byte	0x00, 0xf5, 0x21, 0x00


	//----- nvinfo : EIATTR_KPARAM_INFO
	.align		4
.L_15:
        /*0048*/ 	.byte	0x04, 0x17
        /*004a*/ 	.short	(.L_17 - .L_16)
.L_16:
        /*004c*/ 	.word	0x00000000
        /*0050*/ 	.short	0x0006
        /*0052*/ 	.short	0x0030
        /*0054*/ 	.byte	0x00, 0xf5, 0x21, 0x00


	//----- nvinfo : EIATTR_KPARAM_INFO
	.align		4
.L_17:
        /*0058*/ 	.byte	0x04, 0x17
        /*005a*/ 	.short	(.L_19 - .L_18)
.L_18:
        /*005c*/ 	.word	0x00000000
        /*0060*/ 	.short	0x0005
        /*0062*/ 	.short	0x0028
        /*0064*/ 	.byte	0x00, 0xf0, 0x11, 0x00


	//----- nvinfo : EIATTR_KPARAM_INFO
	.align		4
.L_19:
        /*0068*/ 	.byte	0x04, 0x17
        /*006a*/ 	.short	(.L_21 - .L_20)
.L_20:
        /*006c*/ 	.word	0x00000000
        /*0070*/ 	.short	0x0004
        /*0072*/ 	.short	0x0020
        /*0074*/ 	.byte	0x00, 0xf5, 0x21, 0x00


	//----- nvinfo : EIATTR_KPARAM_INFO
	.align		4
.L_21:
        /*0078*/ 	.byte	0x04, 0x17
        /*007a*/ 	.short	(.L_23 - .L_22)
.L_22:
        /*007c*/ 	.word	0x00000000
        /*0080*/ 	.short	0x0003
        /*0082*/ 	.short	0x0018
        /*0084*/ 	.byte	0x00, 0xf5, 0x21, 0x00


	//----- nvinfo : EIATTR_KPARAM_INFO
	.align		4
.L_23:
        /*0088*/ 	.byte	0x04, 0x17
        /*008a*/ 	.short	(.L_25 - .L_24)
.L_24:
        /*008c*/ 	.word	0x00000000
        /*0090*/ 	.short	0x0002
        /*0092*/ 	.short	0x0010
        /*0094*/ 	.byte	0x00, 0xf0, 0x11, 0x00


	//----- nvinfo : EIATTR_KPARAM_INFO
	.align		4
.L_25:
        /*0098*/ 	.byte	0x04, 0x17
        /*009a*/ 	.short	(.L_27 - .L_26)
.L_26:
        /*009c*/ 	.word	0x00000000
        /*00a0*/ 	.short	0x0001
        /*00a2*/ 	.short	0x0008
        /*00a4*/ 	.byte	0x00, 0xf5, 0x21, 0x00


	//----- nvinfo : EIATTR_KPARAM_INFO
	.align		4
.L_27:
        /*00a8*/ 	.byte	0x04, 0x17
        /*00aa*/ 	.short	(.L_29 - .L_28)
.L_28:
        /*00ac*/ 	.word	0x00000000
        /*00b0*/ 	.short	0x0000
        /*00b2*/ 	.short	0x0000
        /*00b4*/ 	.byte	0x00, 0xf5, 0x21, 0x00


	//----- nvinfo : EIATTR_SPARSE_MMA_MASK
	.align		4
.L_29:
        /*00b8*/ 	.byte	0x03, 0x50
        /*00ba*/ 	.short	0x0000


	//----- nvinfo : EIATTR_MAXREG_COUNT
	.align		4
        /*00bc*/ 	.byte	0x03, 0x1b
        /*00be*/ 	.short	0x00ff


	//----- nvinfo : EIATTR_MERCURY_ISA_VERSION
	.align		4
        /*00c0*/ 	.byte	0x03, 0x5f
        /*00c2*/ 	.short	0x0101


	//----- nvinfo : EIATTR_INT_WARP_WIDE_INSTR_OFFSETS
	.align		4
        /*00c4*/ 	.byte	0x04, 0x31
        /*00c6*/ 	.short	(.L_31 - .L_30)


	//   ....[0]....
.L_30:
        /*00c8*/ 	.word	0x00000470


	//   ....[1]....
        /*00cc*/ 	.word	0x00000560


	//   ....[2]....
        /*00d0*/ 	.word	0x000006c0


	//   ....[3]....
        /*00d4*/ 	.word	0x000007c0


	//   ....[4]....
        /*00d8*/ 	.word	0x000008f0


	//   ....[5]....
        /*00dc*/ 	.word	0x00000a10


	//   ....[6]....
        /*00e0*/ 	.word	0x00000b50


	//----- nvinfo : EIATTR_VRC_CTA_INIT_COUNT
	.align		4
.L_31:
        /*00e4*/ 	.byte	0x02, 0x4a
	.zero		1
	.zero		1


	//----- nvinfo : EIATTR_EXIT_INSTR_OFFSETS
	.align		4
        /*00e8*/ 	.byte	0x04, 0x1c
        /*00ea*/ 	.short	(.L_33 - .L_32)


	//   ....[0]....
.L_32:
        /*00ec*/ 	.word	0x00000070


	//   ....[1]....
        /*00f0*/ 	.word	0x00000370


	//   ....[2]....
        /*00f4*/ 	.word	0x00000690


	//   ....[3]....
        /*00f8*/ 	.word	0x00000c50


	//----- nvinfo : EIATTR_CRS_STACK_SIZE
	.align		4
.L_33:
        /*00fc*/ 	.byte	0x04, 0x1e
        /*00fe*/ 	.short	(.L_35 - .L_34)
.L_34:
        /*0100*/ 	.word	0x00000000


	//----- nvinfo : EIATTR_CBANK_PARAM_SIZE
	.align		4
.L_35:
        /*0104*/ 	.byte	0x03, 0x19
        /*0106*/ 	.short	0x0058


	//----- nvinfo : EIATTR_PARAM_CBANK
	.align		4
        /*0108*/ 	.byte	0x04, 0x0a
        /*010a*/ 	.short	(.L_37 - .L_36)
	.align		4
.L_36:
        /*010c*/ 	.word	index@(.nv.constant0._Z19intersection_atomicPfS_iS_S_iS_S_PiS0_S0_)
        /*0110*/ 	.short	0x0380
        /*0112*/ 	.short	0x0058


	//----- nvinfo : EIATTR_SW_WAR
	.align		4
.L_37:
        /*0114*/ 	.byte	0x04, 0x36
        /*0116*/ 	.short	(.L_39 - .L_38)
.L_38:
        /*0118*/ 	.word	0x00000008
.L_39:


//--------------------- .nv.callgraph             --------------------------
	.section	.nv.callgraph,"",@"SHT_CUDA_CALLGRAPH"
	.align	4
	.sectionentsize	8
	.align		4
        /*0000*/ 	.word	0x00000000
	.align		4
        /*0004*/ 	.word	0xffffffff
	.align		4
        /*0008*/ 	.word	0x00000000
	.align		4
        /*000c*/ 	.word	0xfffffffe
	.align		4
        /*0010*/ 	.word	0x00000000
	.align		4
        /*0014*/ 	.word	0xfffffffd
	.align		4
        /*0018*/ 	.word	0x00000000
	.align		4
        /*001c*/ 	.word	0xfffffffc


//--------------------- .text._Z19intersection_atomicPfS_iS_S_iS_S_PiS0_S0_ --------------------------
	.section	.text._Z19intersection_atomicPfS_iS_S_iS_S_PiS0_S0_,"ax",@progbits
	.align	128
        .global         _Z19intersection_atomicPfS_iS_S_iS_S_PiS0_S0_
        .type           _Z19intersection_atomicPfS_iS_S_iS_S_PiS0_S0_,@function
        .size           _Z19intersection_atomicPfS_iS_S_iS_S_PiS0_S0_,(.L_x_9 - _Z19intersection_atomicPfS_iS_S_iS_S_PiS0_S0_)
        .other          _Z19intersection_atomicPfS_iS_S_iS_S_PiS0_S0_,@"STO_CUDA_ENTRY STV_DEFAULT"
_Z19intersection_atomicPfS_iS_S_iS_S_PiS0_S0_:
.text._Z19intersection_atomicPfS_iS_S_iS_S_PiS0_S0_:
[----:B------:R-:W-:Y:S01]  /*0000*/  LDC R1, c[0x0][0x37c] ;  /* 0x0000df00ff017b82 */ /* 0x000fe20000000800 */
[----:B------:R-:W0:Y:S07]  /*0010*/  S2R R3, SR_TID.X ;  /* 0x0000000000037919 */ /* 0x000e2e0000002100 */
[----:B------:R-:W0:Y:S01]  /*0020*/  S2UR UR4, SR_CTAID.X ;  /* 0x00000000000479c3 */ /* 0x000e220000002500 */
[----:B------:R-:W1:Y:S07]  /*0030*/  LDCU UR5, c[0x0][0x390] ;  /* 0x00007200ff0577ac */ /* 0x000e6e0008000800 */
[----:B------:R-:W0:Y:S02]  /*0040*/  LDC R0, c[0x0][0x360] ;  /* 0x0000d800ff007b82 */ /* 0x000e240000000800 */
[----:B0-----:R-:W-:-:S05]  /*0050*/  IMAD R0, R0, UR4, R3 ;  /* 0x0000000400007c24 */ /* 0x001fca000f8e0203 */
[----:B-1----:R-:W-:-:S13]  /*0060*/  ISETP.GE.AND P0, PT, R0, UR5, PT ;  /* 0x0000000500007c0c */ /* 0x002fda000bf06270 */
[----:B------:R-:W-:Y:S05]  /*0070*/  @P0 EXIT ;  /* 0x000000000000094d */ /* 0x000fea0003800000 */
[----:B------:R-:W0:Y:S01]  /*0080*/  LDC.64 R8, c[0x0][0x388] ;  /* 0x0000e200ff087b82 */ /* 0x000e220000000a00 */
[----:B------:R-:W1:Y:S01]  /*0090*/  LDCU.64 UR4, c[0x0][0x358] ;  /* 0x00006b00ff0477ac */ /* 0x000e620008000a00 */
[----:B------:R-:W2:Y:S06]  /*00a0*/  LDCU UR6, c[0x0][0x3a8] ;  /* 0x00007500ff0677ac */ /* 0x000eac0008000800 */
[----:B------:R-:W3:Y:S01]  /*00b0*/  LDC.64 R4, c[0x0][0x380] ;  /* 0x0000e000ff047b82 */ /* 0x000ee20000000a00 */
[----:B0-----:R-:W-:-:S05]  /*00c0*/  IMAD.WIDE R8, R0, 0x4, R8 ;  /* 0x0000000400087825 */ /* 0x001fca00078e0208 */
[----:B-1----:R0:W5:Y:S01]  /*00d0*/  LDG.E R2, desc[UR4][R8.64] ;  /* 0x0000000408027981 */ /* 0x002162000c1e1900 */
[----:B---3--:R-:W-:-:S05]  /*00e0*/  IMAD.WIDE R4, R0, 0x4, R4 ;  /* 0x0000000400047825 */ /* 0x008fca00078e0204 */
[----:B------:R0:W5:Y:S01]  /*00f0*/  LDG.E R3, desc[UR4][R4.64] ;  /* 0x0000000404037981 */ /* 0x000162000c1e1900 */
[----:B--2---:R-:W-:Y:S01]  /*0100*/  UISETP.GE.AND UP0, UPT, UR6, 0x1, UPT ;  /* 0x000000010600788c */ /* 0x004fe2000bf06270 */
[----:B------:R-:W-:Y:S02]  /*0110*/  IMAD.MOV.U32 R10, RZ, RZ, RZ ;  /* 0x000000ffff0a7224 */ /* 0x000fe400078e00ff */
[----:B------:R-:W-:-:S06]  /*0120*/  IMAD.MOV.U32 R7, RZ, RZ, RZ ;  /* 0x000000ffff077224 */ /* 0x000fcc00078e00ff */
[----:B0-----:R-:W-:Y:S05]  /*0130*/  BRA.U !UP0, `(.L_x_0) ;  /* 0x0000000108407547 */ /* 0x001fea000b800000 */
[----:B------:R-:W0:Y:S01]  /*0140*/  LDC.64 R8, c[0x0][0x3a0] ;  /* 0x0000e800ff087b82 */ /* 0x000e220000000a00 */
[----:B------:R-:W1:Y:S01]  /*0150*/  LDCU UR7, c[0x0][0x3a8] ;  /* 0x00007500ff0777ac */ /* 0x000e620008000800 */
[----:B------:R-:W-:Y:S01]  /*0160*/  BSSY.RECONVERGENT B0, `(.L_x_0) ;  /* 0x000000d000007945 */ /* 0x000fe20003800200 */
[----:B------:R-:W-:Y:S01]  /*0170*/  IMAD.MOV.U32 R7, RZ, RZ, RZ ;  /* 0x000000ffff077224 */ /* 0x000fe200078e00ff */
[----:B-1----:R-:W-:-:S07]  /*0180*/  MOV R6, UR7 ;  /* 0x0000000700067c02 */ /* 0x002fce0008000f00 */
.L_x_1:
[----:B------:R-:W-:-:S05]  /*0190*/  IMAD.IADD R4, R6, 0x1, -R7 ;  /* 0x0000000106047824 */ /* 0x000fca00078e0a07 */
[----:B------:R-:W-:-:S04]  /*01a0*/  LEA.HI R4, R4, R4, RZ, 0x1 ;  /* 0x0000000404047211 */ /* 0x000fc800078f08ff */
[----:B------:R-:W-:-:S05]  /*01b0*/  LEA.HI.SX32 R11, R4, R7, 0x1f ;  /* 0x00000007040b7211 */ /* 0x000fca00078ffaff */
[----:B0-----:R-:W-:-:S06]  /*01c0*/  IMAD.WIDE R4, R11, 0x4, R8 ;  /* 0x000000040b047825 */ /* 0x001fcc00078e0208 */
[----:B------:R-:W2:Y:S02]  /*01d0*/  LDG.E R4, desc[UR4][R4.64] ;  /* 0x0000000404047981 */ /* 0x000ea4000c1e1900 */
[----:B--2--5:R-:W-:-:S04]  /*01e0*/  FSETP.GTU.AND P0, PT, R4, R3, PT ;  /* 0x000000030400720b */ /* 0x024fc80003f0c000 */
[----:B------:R-:W-:-:S09]  /*01f0*/  SEL R6, R6, R11, !P0 ;  /* 0x0000000b06067207 */ /* 0x000fd20004000000 */
[----:B------:R-:W-:-:S05]  /*0200*/  @!P0 VIADD R7, R11, 0x1 ;  /* 0x000000010b078836 */ /* 0x000fca0000000000 */
[----:B------:R-:W-:-:S13]  /*0210*/  ISETP.GE.AND P0, PT, R7, R6, PT ;  /* 0x000000060700720c */ /* 0x000fda0003f06270 */
[----:B------:R-:W-:Y:S05]  /*0220*/  @!P0 BRA `(.L_x_1) ;  /* 0xfffffffc00d88947 */ /* 0x000fea000383ffff */
[----:B------:R-:W-:Y:S05]  /*0230*/  BSYNC.RECONVERGENT B0 ;  /* 0x0000000000007941 */ /* 0x000fea0003800200 */
.L_x_0:
[----:B------:R-:W-:Y:S05]  /*0240*/  BRA.U !UP0, `(.L_x_2) ;  /* 0x0000000108407547 */ /* 0x000fea000b800000 */
[----:B------:R-:W0:Y:S01]  /*0250*/  LDC.64 R8, c[0x0][0x398] ;  /* 0x0000e600ff087b82 */ /* 0x000e220000000a00 */
[----:B------:R-:W1:Y:S01]  /*0260*/  LDCU UR7, c[0x0][0x3a8] ;  /* 0x00007500ff0777ac */ /* 0x000e620008000800 */
[----:B------:R-:W-:Y:S01]  /*0270*/  HFMA2 R10, -RZ, RZ, 0, 0 ;  /* 0x00000000ff0a7431 */ /* 0x000fe200000001ff */
[----:B------:R-:W-:Y:S01]  /*0280*/  BSSY.RECONVERGENT B0, `(.L_x_2) ;  /* 0x000000c000007945 */ /* 0x000fe20003800200 */
[----:B-1----:R-:W-:-:S07]  /*0290*/  IMAD.U32 R11, RZ, RZ, UR7 ;  /* 0x00000007ff0b7e24 */ /* 0x002fce000f8e00ff */
.L_x_3:
[----:B------:R-:W-:-:S05]  /*02a0*/  IMAD.IADD R4, R11, 0x1, -R10 ;  /* 0x000000010b047824 */ /* 0x000fca00078e0a0a */
[----:B------:R-:W-:-:S04]  /*02b0*/  LEA.HI R5, R4, R4, RZ, 0x1 ;  /* 0x0000000404057211 */ /* 0x000fc800078f08ff */
[----:B------:R-:W-:-:S05]  /*02c0*/  LEA.HI.SX32 R6, R5, R10, 0x1f ;  /* 0x0000000a05067211 */ /* 0x000fca00078ffaff */
[----:B0-----:R-:W-:-:S06]  /*02d0*/  IMAD.WIDE R4, R6, 0x4, R8 ;  /* 0x0000000406047825 */ /* 0x001fcc00078e0208 */
[----:B------:R-:W2:Y:S02]  /*02e0*/  LDG.E R5, desc[UR4][R4.64] ;  /* 0x0000000404057981 */ /* 0x000ea4000c1e1900 */
[----:B--2--5:R-:W-:-:S04]  /*02f0*/  FSETP.GEU.AND P0, PT, R5, R2, PT ;  /* 0x000000020500720b */ /* 0x024fc80003f0e000 */
[----:B------:R-:W-:-:S09]  /*0300*/  SEL R11, R11, R6, !P0 ;  /* 0x000000060b0b7207 */ /* 0x000fd20004000000 */
[----:B------:R-:W-:-:S04]  /*0310*/  @!P0 IADD3 R10, PT, PT, R6, 0x1, RZ ;  /* 0x00000001060a8810 */ /* 0x000fc80007ffe0ff */
[----:B------:R-:W-:-:S13]  /*0320*/  ISETP.GE.AND P0, PT, R10, R11, PT ;  /* 0x0000000b0a00720c */ /* 0x000fda0003f06270 */
[----:B------:R-:W-:Y:S05]  /*0330*/  @!P0 BRA `(.L_x_3) ;  /* 0xfffffffc00d88947 */ /* 0x000fea000383ffff */
[----:B------:R-:W-:Y:S05]  /*0340*/  BSYNC.RECONVERGENT B0 ;  /* 0x0000000000007941 */ /* 0x000fea0003800200 */
.L_x_2:
[----:B------:R-:W-:-:S04]  /*0350*/  VIMNMX R4, PT, PT, R10, UR6, PT ;  /* 0x000000060a047c48 */ /* 0x000fc8000bfe0100 */
[----:B------:R-:W-:-:S13]  /*0360*/  ISETP.GT.AND P0, PT, R4, R7, PT ;  /* 0x000000070400720c */ /* 0x000fda0003f04270 */
[----:B------:R-:W-:Y:S05]  /*0370*/  @!P0 EXIT ;  /* 0x000000000000894d */ /* 0x000fea0003800000 */
[----:B------:R-:W-:Y:S01]  /*0380*/  VIADDMNMX R6, R7, 0x1, R4, !PT ;  /* 0x0000000107067846 */ /* 0x000fe20007800104 */
[----:B------:R-:W-:Y:S04]  /*0390*/  BSSY.RECONVERGENT B0, `(.L_x_4) ;  /* 0x000002d000007945 */ /* 0x000fe80003800200 */
[----:B------:R-:W-:-:S05]  /*03a0*/  IMAD.IADD R5, R6, 0x1, -R7 ;  /* 0x0000000106057824 */ /* 0x000fca00078e0a07 */
[----:B------:R-:W-:Y:S01]  /*03b0*/  LOP3.LUT P0, R24, R5, 0x3, RZ, 0xc0, !PT ;  /* 0x0000000305187812 */ /* 0x000fe2000780c0ff */
[----:B------:R-:W-:-:S12]  /*03c0*/  IMAD.MOV.U32 R5, RZ, RZ, R7 ;  /* 0x000000ffff057224 */ /* 0x000fd800078e0007 */
[----:B------:R-:W-:Y:S05]  /*03d0*/  @!P0 BRA `(.L_x_5) ;  /* 0x0000000000a08947 */ /* 0x000fea0003800000 */
[----:B------:R-:W0:Y:S01]  /*03e0*/  LDC.64 R8, c[0x0][0x3a0] ;  /* 0x0000e800ff087b82 */ /* 0x000e220000000a00 */
[----:B------:R-:W-:Y:S01]  /*03f0*/  IADD3 R24, PT, PT, -R24, RZ, RZ ;  /* 0x000000ff18187210 */ /* 0x000fe20007ffe1ff */
[----:B------:R-:W-:-:S06]  /*0400*/  IMAD.MOV.U32 R5, RZ, RZ, R7 ;  /* 0x000000ffff057224 */ /* 0x000fcc00078e0007 */
[----:B------:R-:W1:Y:S08]  /*0410*/  LDC.64 R10, c[0x0][0x398] ;  /* 0x0000e600ff0a7b82 */ /* 0x000e700000000a00 */
[----:B------:R-:W2:Y:S08]  /*0420*/  LDC.64 R12, c[0x0][0x3b0] ;  /* 0x0000ec00ff0c7b82 */ /* 0x000eb00000000a00 */
[----:B------:R-:W3:Y:S08]  /*0430*/  LDC.64 R14, c[0x0][0x3b8] ;  /* 0x0000ee00ff0e7b82 */ /* 0x000ef00000000a00 */
[----:B------:R-:W4:Y:S08]  /*0440*/  LDC.64 R16, c[0x0][0x3c0] ;  /* 0x0000f000ff107b82 */ /* 0x000f300000000a00 */
[----:B------:R-:W0:Y:S02]  /*0450*/  LDC.64 R18, c[0x0][0x3c8] ;  /* 0x0000f200ff127b82 */ /* 0x000e240000000a00 */
.L_x_6:
[----:B------:R-:W2:Y:S01]  /*0460*/  S2R R28, SR_LANEID ;  /* 0x00000000001c7919 */ /* 0x000ea20000000000 */
[----:B------:R-:W-:Y:S01]  /*0470*/  VOTEU.ANY UR6, UPT, PT ;  /* 0x0000000000067886 */ /* 0x000fe200038e0100 */
[C---:B0-----:R-:W-:Y:S01]  /*0480*/  IMAD.WIDE R20, R5.reuse, 0x4, R8 ;  /* 0x0000000405147825 */ /* 0x041fe200078e0208 */
[----:B------:R-:W2:Y:S01]  /*0490*/  FLO.U32 R25, UR6 ;  /* 0x0000000600197d00 */ /* 0x000ea200080e0000 */
[----:B------:R-:W0:Y:S02]  /*04a0*/  LDC.64 R26, c[0x0][0x3d0] ;  /* 0x0000f400ff1a7b82 */ /* 0x000e240000000a00 */
[----:B-1----:R-:W-:Y:S02]  /*04b0*/  IMAD.WIDE R22, R5, 0x4, R10 ;  /* 0x0000000405167825 */ /* 0x002fe400078e020a */
[----:B------:R1:W3:Y:S04]  /*04c0*/  LDG.E R21, desc[UR4][R20.64] ;  /* 0x0000000414157981 */ /* 0x0002e8000c1e1900 */
[----:B------:R-:W4:Y:S01]  /*04d0*/  LDG.E R22, desc[UR4][R22.64] ;  /* 0x0000000416167981 */ /* 0x000f22000c1e1900 */
[----:B-1----:R-:W0:Y:S01]  /*04e0*/  POPC R20, UR6 ;  /* 0x0000000600147d09 */ /* 0x002e220008000000 */
[----:B--2---:R-:W-:-:S13]  /*04f0*/  ISETP.EQ.U32.AND P0, PT, R25, R28, PT ;  /* 0x0000001c1900720c */ /* 0x004fda0003f02070 */
[----:B0-----:R-:W2:Y:S01]  /*0500*/  @P0 ATOMG.E.ADD.STRONG.GPU PT, R20, desc[UR4][R26.64], R20 ;  /* 0x800000141a1409a8 */ /* 0x001ea200081ef104 */
[----:B------:R-:W-:Y:S01]  /*0510*/  IADD3 R24, PT, PT, R24, 0x1, RZ ;  /* 0x0000000118187810 */ /* 0x000fe20007ffe0ff */
[----:B------:R-:W0:Y:S02]  /*0520*/  S2R R28, SR_LTMASK ;  /* 0x00000000001c7919 */ /* 0x000e240000003900 */
[----:B0-----:R-:W-:-:S06]  /*0530*/  LOP3.LUT R28, R28, UR6, RZ, 0xc0, !PT ;  /* 0x000000061c1c7c12 */ /* 0x001fcc000f8ec0ff */
[----:B------:R-:W0:Y:S01]  /*0540*/  POPC R28, R28 ;  /* 0x0000001c001c7309 */ /* 0x000e220000000000 */
[-C--:B----45:R-:W-:Y:S01]  /*0550*/  FSETP.GT.AND P0, PT, R3, R22.reuse, PT ;  /* 0x000000160300720b */ /* 0x0b0fe20003f04000 */
[----:B--2---:R-:W0:Y:S02]  /*0560*/  SHFL.IDX PT, R25, R20, R25, 0x1f ;  /* 0x00001f1914197589 */ /* 0x004e2400000e0000 */
[----:B0-----:R-:W-:Y:S01]  /*0570*/  IMAD.IADD R23, R25, 0x1, R28 ;  /* 0x0000000119177824 */ /* 0x001fe200078e021c */
[----:B------:R-:W-:Y:S02]  /*0580*/  FSEL R25, R3, R22, P0 ;  /* 0x0000001603197208 */ /* 0x000fe40000000000 */
[----:B---3--:R-:W-:Y:S01]  /*0590*/  FSETP.GEU.AND P0, PT, R2, R21, PT ;  /* 0x000000150200720b */ /* 0x008fe20003f0e000 */
[----:B------:R-:W-:-:S03]  /*05a0*/  IMAD.WIDE R28, R23, 0x4, R12 ;  /* 0x00000004171c7825 */ /* 0x000fc600078e020c */
[----:B------:R-:W-:Y:S01]  /*05b0*/  FSEL R21, R2, R21, !P0 ;  /* 0x0000001502157208 */ /* 0x000fe20004000000 */
[C---:B------:R-:W-:Y:S01]  /*05c0*/  IMAD.WIDE R26, R23.reuse, 0x4, R14 ;  /* 0x00000004171a7825 */ /* 0x040fe200078e020e */
[----:B------:R-:W-:Y:S01]  /*05d0*/  ISETP.NE.AND P0, PT, R24, RZ, PT ;  /* 0x000000ff1800720c */ /* 0x000fe20003f05270 */
[----:B------:R-:W-:Y:S04]  /*05e0*/  STG.E desc[UR4][R28.64], R25 ;  /* 0x000000191c007986 */ /* 0x000fe8000c101904 */
[----:B------:R0:W-:Y:S02]  /*05f0*/  STG.E desc[UR4][R26.64], R21 ;  /* 0x000000151a007986 */ /* 0x0001e4000c101904 */
[----:B0-----:R-:W-:-:S04]  /*0600*/  IMAD.WIDE R20, R23, 0x4, R16 ;  /* 0x0000000417147825 */ /* 0x001fc800078e0210 */
[----:B------:R-:W-:Y:S01]  /*0610*/  IMAD.WIDE R22, R23, 0x4, R18 ;  /* 0x0000000417167825 */ /* 0x000fe200078e0212 */
[----:B------:R-:W-:Y:S04]  /*0620*/  STG.E desc[UR4][R20.64], R0 ;  /* 0x0000000014007986 */ /* 0x000fe8000c101904 */
[----:B------:R0:W-:Y:S02]  /*0630*/  STG.E desc[UR4][R22.64], R5 ;  /* 0x0000000516007986 */ /* 0x0001e4000c101904 */
[----:B0-----:R-:W-:Y:S01]  /*0640*/  VIADD R5, R5, 0x1 ;  /* 0x0000000105057836 */ /* 0x001fe20000000000 */
[----:B------:R-:W-:Y:S06]  /*0650*/  @P0 BRA `(.L_x_6) ;  /* 0xfffffffc00800947 */ /* 0x000fec000383ffff */
.L_x_5:
[----:B------:R-:W-:Y:S05]  /*0660*/  BSYNC.RECONVERGENT B0 ;  /* 0x0000000000007941 */ /* 0x000fea0003800200 */
.L_x_4:
[----:B------:R-:W-:-:S05]  /*0670*/  IMAD.IADD R6, R7, 0x1, -R6 ;  /* 0x0000000107067824 */ /* 0x000fca00078e0a06 */
[----:B------:R-:W-:-:S13]  /*0680*/  ISETP.GT.U32.AND P0, PT, R6, -0x4, PT ;  /* 0xfffffffc0600780c */ /* 0x000fda0003f04070 */
[----:B------:R-:W-:Y:S05]  /*0690*/  @P0 EXIT ;  /* 0x000000000000094d */ /* 0x000fea0003800000 */
[----:B------:R-:W0:Y:S02]  /*06a0*/  LDC.64 R6, c[0x0][0x3d0] ;  /* 0x0000f400ff067b82 */ /* 0x000e240000000a00 */
.L_x_7:
[----:B-1----:R-:W1:Y:S01]  /*06b0*/  S2R R13, SR_LANEID ;  /* 0x00000000000d7919 */ /* 0x002e620000000000 */
[----:B------:R-:W-:Y:S01]  /*06c0*/  VOTEU.ANY UR6, UPT, PT ;  /* 0x0000000000067886 */ /* 0x000fe200038e0100 */
[----:B------:R-:W2:Y:S01]  /*06d0*/  LDC.64 R8, c[0x0][0x398] ;  /* 0x0000e600ff087b82 */ /* 0x000ea20000000a00 */
[----:B------:R-:W1:Y:S07]  /*06e0*/  FLO.U32 R26, UR6 ;  /* 0x00000006001a7d00 */ /* 0x000e6e00080e0000 */
[----:B------:R-:W3:Y:S01]  /*06f0*/  LDC.64 R10, c[0x0][0x3a0] ;  /* 0x0000e800ff0a7b82 */ /* 0x000ee20000000a00 */
[----:B------:R-:W0:Y:S01]  /*0700*/  POPC R25, UR6 ;  /* 0x0000000600197d09 */ /* 0x000e220008000000 */
[----:B------:R-:W4:Y:S06]  /*0710*/  S2R R24, SR_LTMASK ;  /* 0x0000000000187919 */ /* 0x000f2c0000003900 */
[----:B------:R-:W4:Y:S01]  /*0720*/  LDC.64 R14, c[0x0][0x3b8] ;  /* 0x0000ee00ff0e7b82 */ /* 0x000f220000000a00 */
[----:B--2---:R-:W-:-:S05]  /*0730*/  IMAD.WIDE R8, R5, 0x4, R8 ;  /* 0x0000000405087825 */ /* 0x004fca00078e0208 */
[----:B------:R-:W2:Y:S01]  /*0740*/  LDG.E R16, desc[UR4][R8.64] ;  /* 0x0000000408107981 */ /* 0x000ea2000c1e1900 */
[----:B-1----:R-:W-:Y:S01]  /*0750*/  ISETP.EQ.U32.AND P0, PT, R26, R13, PT ;  /* 0x0000000d1a00720c */ /* 0x002fe20003f02070 */
[----:B---3--:R-:W-:Y:S01]  /*0760*/  IMAD.WIDE R10, R5, 0x4, R10 ;  /* 0x00000004050a7825 */ /* 0x008fe200078e020a */
[----:B------:R-:W1:Y:S04]  /*0770*/  LDC.64 R12, c[0x0][0x3b0] ;  /* 0x0000ec00ff0c7b82 */ /* 0x000e680000000a00 */
[----:B------:R-:W3:Y:S07]  /*0780*/  LDG.E R21, desc[UR4][R10.64] ;  /* 0x000000040a157981 */ /* 0x000eee000c1e1900 */
[----:B0-----:R-:W2:Y:S01]  /*0790*/  @P0 ATOMG.E.ADD.STRONG.GPU PT, R19, desc[UR4][R6.64], R25 ;  /* 0x80000019061309a8 */ /* 0x001ea200081ef104 */
[----:B----4-:R-:W-:-:S06]  /*07a0*/  LOP3.LUT R24, R24, UR6, RZ, 0xc0, !PT ;  /* 0x0000000618187c12 */ /* 0x010fcc000f8ec0ff */
[----:B------:R-:W0:Y:S01]  /*07b0*/  POPC R24, R24 ;  /* 0x0000001800187309 */ /* 0x000e220000000000 */
[----:B--2---:R-:W0:Y:S01]  /*07c0*/  SHFL.IDX PT, R19, R19, R26, 0x1f ;  /* 0x00001f1a13137589 */ /* 0x004e2200000e0000 */
[----:B-----5:R-:W-:-:S04]  /*07d0*/  FSETP.GT.AND P1, PT, R3, R16, PT ;  /* 0x000000100300720b */ /* 0x020fc80003f24000 */
[----:B------:R-:W-:Y:S02]  /*07e0*/  FSEL R27, R3, R16, P1 ;  /* 0x00000010031b7208 */ /* 0x000fe40000800000 */
[----:B0-----:R-:W-:Y:S02]  /*07f0*/  IADD3 R23, PT, PT, R19, R24, RZ ;  /* 0x0000001813177210 */ /* 0x001fe40007ffe0ff */
[----:B------:R-:W0:Y:S03]  /*0800*/  LDC.64 R18, c[0x0][0x3c8] ;  /* 0x0000f200ff127b82 */ /* 0x000e260000000a00 */
[----:B-1----:R-:W-:-:S05]  /*0810*/  IMAD.WIDE R16, R23, 0x4, R12 ;  /* 0x0000000417107825 */ /* 0x002fca00078e020c */
[----:B------:R1:W-:Y:S02]  /*0820*/  STG.E desc[UR4][R16.64], R27 ;  /* 0x0000001b10007986 */ /* 0x0003e4000c101904 */
[----:B-1----:R-:W1:Y:S01]  /*0830*/  LDC.64 R16, c[0x0][0x3c0] ;  /* 0x0000f000ff107b82 */ /* 0x002e620000000a00 */
[----:B---3--:R-:W-:Y:S01]  /*0840*/  FSETP.GEU.AND P1, PT, R2, R21, PT ;  /* 0x000000150200720b */ /* 0x008fe20003f2e000 */
[----:B------:R-:W-:-:S03]  /*0850*/  IMAD.WIDE R28, R23, 0x4, R14 ;  /* 0x00000004171c7825 */ /* 0x000fc600078e020e */
[----:B------:R-:W-:-:S05]  /*0860*/  FSEL R20, R2, R21, !P1 ;  /* 0x0000001502147208 */ /* 0x000fca0004800000 */
[----:B------:R1:W-:Y:S02]  /*0870*/  STG.E desc[UR4][R28.64], R20 ;  /* 0x000000141c007986 */ /* 0x0003e4000c101904 */
[----:B-1----:R-:W-:-:S04]  /*0880*/  IMAD.WIDE R20, R23, 0x4, R16 ;  /* 0x0000000417147825 */ /* 0x002fc800078e0210 */
[----:B0-----:R-:W-:Y:S01]  /*0890*/  IMAD.WIDE R22, R23, 0x4, R18 ;  /* 0x0000000417167825 */ /* 0x001fe200078e0212 */
[----:B------:R0:W-:Y:S04]  /*08a0*/  STG.E desc[UR4][R20.64], R0 ;  /* 0x0000000014007986 */ /* 0x0001e8000c101904 */
[----:B------:R1:W-:Y:S04]  /*08b0*/  STG.E desc[UR4][R22.64], R5 ;  /* 0x0000000516007986 */ /* 0x0003e8000c101904 */
[----:B0-----:R-:W2:Y:S04]  /*08c0*/  LDG.E R21, desc[UR4][R10.64+0x4] ;  /* 0x000004040a157981 */ /* 0x001ea8000c1e1900 */
[----:B-1----:R-:W3:Y:S04]  /*08d0*/  LDG.E R22, desc[UR4][R8.64+0x4] ;  /* 0x0000040408167981 */ /* 0x002ee8000c1e1900 */
[----:B------:R-:W4:Y:S04]  /*08e0*/  @P0 ATOMG.E.ADD.STRONG.GPU PT, R27, desc[UR4][R6.64], R25 ;  /* 0x80000019061b09a8 */ /* 0x000f2800081ef104 */
[----:B----4-:R-:W0:Y:S01]  /*08f0*/  SHFL.IDX PT, R27, R27, R26, 0x1f ;  /* 0x00001f1a1b1b7589 */ /* 0x010e2200000e0000 */
[----:B---3--:R-:W-:-:S04]  /*0900*/  FSETP.GT.AND P1, PT, R3, R22, PT ;  /* 0x000000160300720b */ /* 0x008fc80003f24000 */
[----:B------:R-:W-:Y:S02]  /*0910*/  FSEL R23, R3, R22, P1 ;  /* 0x0000001603177208 */ /* 0x000fe40000800000 */
[----:B--2---:R-:W-:-:S04]  /*0920*/  FSETP.GEU.AND P1, PT, R2, R21, PT ;  /* 0x000000150200720b */ /* 0x004fc80003f2e000 */
[----:B------:R-:W-:Y:S01]  /*0930*/  FSEL R21, R2, R21, !P1 ;  /* 0x0000001502157208 */ /* 0x000fe20004800000 */
[----:B0-----:R-:W-:-:S04]  /*0940*/  IMAD.IADD R27, R24, 0x1, R27 ;  /* 0x00000001181b7824 */ /* 0x001fc800078e021b */
[----:B------:R-:W-:-:S05]  /*0950*/  IMAD.WIDE R28, R27, 0x4, R12 ;  /* 0x000000041b1c7825 */ /* 0x000fca00078e020c */
[----:B------:R0:W-:Y:S02]  /*0960*/  STG.E desc[UR4][R28.64], R23 ;  /* 0x000000171c007986 */ /* 0x0001e4000c101904 */
[----:B0-----:R-:W-:-:S05]  /*0970*/  IMAD.WIDE R28, R27, 0x4, R14 ;  /* 0x000000041b1c7825 */ /* 0x001fca00078e020e */
[----:B------:R0:W-:Y:S01]  /*0980*/  STG.E desc[UR4][R28.64], R21 ;  /* 0x000000151c007986 */ /* 0x0001e2000c101904 */
[----:B------:R-:W-:-:S04]  /*0990*/  IMAD.WIDE R22, R27, 0x4, R18 ;  /* 0x000000041b167825 */ /* 0x000fc800078e0212 */
[----:B0-----:R-:W-:-:S04]  /*09a0*/  IMAD.WIDE R20, R27, 0x4, R16 ;  /* 0x000000041b147825 */ /* 0x001fc800078e0210 */
[----:B------:R-:W-:Y:S01]  /*09b0*/  VIADD R28, R5, 0x1 ;  /* 0x00000001051c7836 */ /* 0x000fe20000000000 */
[----:B------:R0:W-:Y:S04]  /*09c0*/  STG.E desc[UR4][R20.64], R0 ;  /* 0x0000000014007986 */ /* 0x0001e8000c101904 */
[----:B------:R1:W-:Y:S04]  /*09d0*/  STG.E desc[UR4][R22.64], R28 ;  /* 0x0000001c16007986 */ /* 0x0003e8000c101904 */
[----:B0-----:R-:W2:Y:S04]  /*09e0*/  LDG.E R20, desc[UR4][R8.64+0x8] ;  /* 0x0000080408147981 */ /* 0x001ea8000c1e1900 */
[----:B-1----:R-:W3:Y:S04]  /*09f0*/  LDG.E R23, desc[UR4][R10.64+0x8] ;  /* 0x000008040a177981 */ /* 0x002ee8000c1e1900 */
[----:B------:R-:W4:Y:S04]  /*0a00*/  @P0 ATOMG.E.ADD.STRONG.GPU PT, R27, desc[UR4][R6.64], R25 ;  /* 0x80000019061b09a8 */ /* 0x000f2800081ef104 */
[----:B----4-:R-:W0:Y:S01]  /*0a10*/  SHFL.IDX PT, R27, R27, R26, 0x1f ;  /* 0x00001f1a1b1b7589 */ /* 0x010e2200000e0000 */
[----:B--2---:R-:W-:-:S04]  /*0a20*/  FSETP.GT.AND P1, PT, R3, R20, PT ;  /* 0x000000140300720b */ /* 0x004fc80003f24000 */
[----:B------:R-:W-:Y:S02]  /*0a30*/  FSEL R29, R3, R20, P1 ;  /* 0x00000014031d7208 */ /* 0x000fe40000800000 */
[----:B---3--:R-:W-:-:S04]  /*0a40*/  FSETP.GEU.AND P1, PT, R2, R23, PT ;  /* 0x000000170200720b */ /* 0x008fc80003f2e000 */
[----:B------:R-:W-:Y:S02]  /*0a50*/  FSEL R23, R2, R23, !P1 ;  /* 0x0000001702177208 */ /* 0x000fe40004800000 */
[----:B0-----:R-:W-:-:S05]  /*0a60*/  IADD3 R27, PT, PT, R24, R27, RZ ;  /* 0x0000001b181b7210 */ /* 0x001fca0007ffe0ff */
[----:B------:R-:W-:-:S05]  /*0a70*/  IMAD.WIDE R20, R27, 0x4, R12 ;  /* 0x000000041b147825 */ /* 0x000fca00078e020c */
[----:B------:R0:W-:Y:S02]  /*0a80*/  STG.E desc[UR4][R20.64], R29 ;  /* 0x0000001d14007986 */ /* 0x0001e4000c101904 */
[----:B0-----:R-:W-:-:S05]  /*0a90*/  IMAD.WIDE R28, R27, 0x4, R14 ;  /* 0x000000041b1c7825 */ /* 0x001fca00078e020e */
[----:B------:R0:W-:Y:S01]  /*0aa0*/  STG.E desc[UR4][R28.64], R23 ;  /* 0x000000171c007986 */ /* 0x0001e2000c101904 */
[----:B------:R-:W-:-:S04]  /*0ab0*/  IMAD.WIDE R20, R27, 0x4, R18 ;  /* 0x000000041b147825 */ /* 0x000fc800078e0212 */
[----:B0-----:R-:W-:-:S05]  /*0ac0*/  IMAD.WIDE R22, R27, 0x4, R16 ;  /* 0x000000041b167825 */ /* 0x001fca00078e0210 */
[----:B------:R0:W-:Y:S02]  /*0ad0*/  STG.E desc[UR4][R22.64], R0 ;  /* 0x0000000016007986 */ /* 0x0001e4000c101904 */
[----:B0-----:R-:W-:-:S05]  /*0ae0*/  VIADD R22, R5, 0x2 ;  /* 0x0000000205167836 */ /* 0x001fca0000000000 */
[----:B------:R-:W-:Y:S04]  /*0af0*/  STG.E desc[UR4][R20.64], R22 ;  /* 0x0000001614007986 */ /* 0x000fe8000c101904 */
[----:B------:R0:W2:Y:S04]  /*0b00*/  LDG.E R8, desc[UR4][R8.64+0xc] ;  /* 0x00000c0408087981 */ /* 0x0000a8000c1e1900 */
[----:B------:R-:W3:Y:S04]  /*0b10*/  LDG.E R11, desc[UR4][R10.64+0xc] ;  /* 0x00000c040a0b7981 */ /* 0x000ee8000c1e1900 */
[----:B------:R-:W4:Y:S01]  /*0b20*/  @P0 ATOMG.E.ADD.STRONG.GPU PT, R25, desc[UR4][R6.64], R25 ;  /* 0x80000019061909a8 */ /* 0x000f2200081ef104 */
[C---:B0-----:R-:W-:Y:S01]  /*0b30*/  IADD3 R9, PT, PT, R5.reuse, 0x3, RZ ;  /* 0x0000000305097810 */ /* 0x041fe20007ffe0ff */
[----:B------:R-:W-:-:S02]  /*0b40*/  VIADD R5, R5, 0x4 ;  /* 0x0000000405057836 */ /* 0x000fc40000000000 */
[----:B----4-:R-:W0:Y:S01]  /*0b50*/  SHFL.IDX PT, R27, R25, R26, 0x1f ;  /* 0x00001f1a191b7589 */ /* 0x010e2200000e0000 */
[CC--:B--2---:R-:W-:Y:S02]  /*0b60*/  FSETP.GT.AND P0, PT, R3.reuse, R8.reuse, PT ;  /* 0x000000080300720b */ /* 0x0c4fe40003f04000 */
[-C--:B---3--:R-:W-:Y:S02]  /*0b70*/  FSETP.GEU.AND P1, PT, R2, R11.reuse, PT ;  /* 0x0000000b0200720b */ /* 0x088fe40003f2e000 */
[----:B------:R-:W-:Y:S02]  /*0b80*/  FSEL R23, R3, R8, P0 ;  /* 0x0000000803177208 */ /* 0x000fe40000000000 */
[----:B------:R-:W-:Y:S01]  /*0b90*/  ISETP.GE.AND P0, PT, R5, R4, PT ;  /* 0x000000040500720c */ /* 0x000fe20003f06270 */
[----:B0-----:R-:W-:Y:S01]  /*0ba0*/  IMAD.IADD R29, R24, 0x1, R27 ;  /* 0x00000001181d7824 */ /* 0x001fe200078e021b */
[----:B------:R-:W-:-:S03]  /*0bb0*/  FSEL R27, R2, R11, !P1 ;  /* 0x0000000b021b7208 */ /* 0x000fc60004800000 */
[----:B------:R-:W-:-:S04]  /*0bc0*/  IMAD.WIDE R12, R29, 0x4, R12 ;  /* 0x000000041d0c7825 */ /* 0x000fc800078e020c */
[C---:B------:R-:W-:Y:S01]  /*0bd0*/  IMAD.WIDE R14, R29.reuse, 0x4, R14 ;  /* 0x000000041d0e7825 */ /* 0x040fe200078e020e */
[----:B------:R1:W-:Y:S03]  /*0be0*/  STG.E desc[UR4][R12.64], R23 ;  /* 0x000000170c007986 */ /* 0x0003e6000c101904 */
[C---:B------:R-:W-:Y:S01]  /*0bf0*/  IMAD.WIDE R16, R29.reuse, 0x4, R16 ;  /* 0x000000041d107825 */ /* 0x040fe200078e0210 */
[----:B------:R1:W-:Y:S03]  /*0c00*/  STG.E desc[UR4][R14.64], R27 ;  /* 0x0000001b0e007986 */ /* 0x0003e6000c101904 */
[----:B------:R-:W-:Y:S01]  /*0c10*/  IMAD.WIDE R18, R29, 0x4, R18 ;  /* 0x000000041d127825 */ /* 0x000fe200078e0212 */
[----:B------:R1:W-:Y:S04]  /*0c20*/  STG.E desc[UR4][R16.64], R0 ;  /* 0x0000000010007986 */ /* 0x0003e8000c101904 */
[----:B------:R1:W-:Y:S01]  /*0c30*/  STG.E desc[UR4][R18.64], R9 ;  /* 0x0000000912007986 */ /* 0x0003e2000c101904 */
[----:B------:R-:W-:Y:S05]  /*0c40*/  @!P0 BRA `(.L_x_7) ;  /* 0xfffffff800988947 */ /* 0x000fea000383ffff */
[----:B------:R-:W-:Y:S05]  /*0c50*/  EXIT ;  /* 0x000000000000794d */ /* 0x000fea0003800000 */
.L_x_8:
[----:B------:R-:W-:-:S00]  /*0c60*/  BRA `(.L_x_8) ;  /* 0xfffffffc00fc7947 */ /* 0x000fc0000383ffff */
[----:B------:R-:W-:-:S00]  /*0c70*/  NOP ;  /* 0x0000000000007918 */ /* 0x000fc00000000000 */
        /* <DEDUP_REMOVED lines=8> */
.L_x_9:


//--------------------- .nv.shared.reserved.0     --------------------------
	.section	.nv.shared.reserved.0,"aw",@nobits
	.weak		__nv_reservedSMEM_offset_0_alias
	.size		__nv_reservedSMEM_offset_0_alias, 0, 64
	.other		__nv_reservedSMEM_offset_0_alias,@"STO_CUDA_RESERVED_SHARED STV_DEFAULT"
__nv_reservedSMEM_offset_0_alias:
	.zero		0
	.zero		64


//--------------------- .nv.constant0._Z19intersection_atomicPfS_iS_S_iS_S_PiS0_S0_ --------------------------
	.section	.nv.constant0._Z19intersection_atomicPfS_iS_S_iS_S_PiS0_S0_,"a",@progbits
	.sectionflags	@""
	.align	4
.nv.constant0._Z19intersection_atomicPfS_iS_S_iS_S_PiS0_S0_:
	.zero		984


//--------------------- SYMBOLS --------------------------

	.type		.nv.reservedSmem.offset0,@object
	.size		.nv.reservedSmem.offset0,0x4
